//
// Generated by NVIDIA NVVM Compiler
//
// Compiler Build ID: CL-36424714
// Cuda compilation tools, release 13.0, V13.0.88
// Based on NVVM 20.0.0
//

.version 9.0
.target sm_100
.address_size 64

	// .globl	_ZN10CUDAMATRIX7Kernels15matrixAddKernelEPfS1_S1_i

.visible .entry _ZN10CUDAMATRIX7Kernels15matrixAddKernelEPfS1_S1_i(
	.param .u64 .ptr .align 1 _ZN10CUDAMATRIX7Kernels15matrixAddKernelEPfS1_S1_i_param_0,
	.param .u64 .ptr .align 1 _ZN10CUDAMATRIX7Kernels15matrixAddKernelEPfS1_S1_i_param_1,
	.param .u64 .ptr .align 1 _ZN10CUDAMATRIX7Kernels15matrixAddKernelEPfS1_S1_i_param_2,
	.param .u32 _ZN10CUDAMATRIX7Kernels15matrixAddKernelEPfS1_S1_i_param_3
)
{
	.reg .pred 	%p<2>;
	.reg .b32 	%r<6>;
	.reg .b32 	%f<4>;
	.reg .b64 	%rd<11>;

	ld.param.u64 	%rd1, [_ZN10CUDAMATRIX7Kernels15matrixAddKernelEPfS1_S1_i_param_0];
	ld.param.u64 	%rd2, [_ZN10CUDAMATRIX7Kernels15matrixAddKernelEPfS1_S1_i_param_1];
	ld.param.u64 	%rd3, [_ZN10CUDAMATRIX7Kernels15matrixAddKernelEPfS1_S1_i_param_2];
	ld.param.u32 	%r2, [_ZN10CUDAMATRIX7Kernels15matrixAddKernelEPfS1_S1_i_param_3];
	mov.u32 	%r3, %tid.x;
	mov.u32 	%r4, %ctaid.x;
	mov.u32 	%r5, %ntid.x;
	mad.lo.s32 	%r1, %r4, %r5, %r3;
	setp.ge.s32 	%p1, %r1, %r2;
	@%p1 bra 	$L__BB0_2;
	cvta.to.global.u64 	%rd4, %rd1;
	cvta.to.global.u64 	%rd5, %rd2;
	cvta.to.global.u64 	%rd6, %rd3;
	mul.wide.s32 	%rd7, %r1, 4;
	add.s64 	%rd8, %rd4, %rd7;
	ld.global.f32 	%f1, [%rd8];
	add.s64 	%rd9, %rd5, %rd7;
	ld.global.f32 	%f2, [%rd9];
	add.f32 	%f3, %f1, %f2;
	add.s64 	%rd10, %rd6, %rd7;
	st.global.f32 	[%rd10], %f3;
$L__BB0_2:
	ret;

}


// ===== COMPILED SASS (sm_100) =====

	.target	sm_100

	.elftype	@"ET_EXEC"


//--------------------- .note.nv.tkinfo           --------------------------
	.section	.note.nv.tkinfo,"",@"SHT_NOTE"
	.sectionflags	@"SHF_NOTE_NV_TKINFO"
	.tkinfo
        /*0018*/ 	.word	0x00000002
        /*0030*/ 	.string	""
        /*0030*/ 	.string	"ptxas"
        /*0030*/ 	.string	"Cuda compilation tools, release 13.0, V13.0.88"
        /*0030*/ 	.string	"Build cuda_13.0.r13.0/compiler.36424714_0"
        /*0030*/ 	.string	"-arch sm_100 -m 64 "



//--------------------- .note.nv.cuinfo           --------------------------
	.section	.note.nv.cuinfo,"",@"SHT_NOTE"
	.sectionflags	@"SHF_NOTE_NV_CUINFO"
        /*0018*/ 	.short	0x0002
        /*001a*/ 	.short	0x0064
        /*001c*/ 	.short	0x0082
	.zero		2


//--------------------- .nv.info                  --------------------------
	.section	.nv.info,"",@"SHT_CUDA_INFO"
	.align	4


	//----- nvinfo : EIATTR_REGCOUNT
	.align		4
        /*0000*/ 	.byte	0x04, 0x2f
        /*0002*/ 	.short	(.L_1 - .L_0)
	.align		4
.L_0:
        /*0004*/ 	.word	index@(_ZN10CUDAMATRIX7Kernels15matrixAddKernelEPfS1_S1_i)
        /*0008*/ 	.word	0x0000000c


	//----- nvinfo : EIATTR_FRAME_SIZE
	.align		4
.L_1:
        /*000c*/ 	.byte	0x04, 0x11
        /*000e*/ 	.short	(.L_3 - .L_2)
	.align		4
.L_2:
        /*0010*/ 	.word	index@(_ZN10CUDAMATRIX7Kernels15matrixAddKernelEPfS1_S1_i)
        /*0014*/ 	.word	0x00000000


	//----- nvinfo : EIATTR_MIN_STACK_SIZE
	.align		4
.L_3:
        /*0018*/ 	.byte	0x04, 0x12
        /*001a*/ 	.short	(.L_5 - .L_4)
	.align		4
.L_4:
        /*001c*/ 	.word	index@(_ZN10CUDAMATRIX7Kernels15matrixAddKernelEPfS1_S1_i)
        /*0020*/ 	.word	0x00000000
.L_5:


//--------------------- .nv.compat                --------------------------
	.section	.nv.compat,"",@"SHT_CUDA_COMPAT_INFO"
	.align	4
        /*0000*/ 	.byte	0x02, 0x09, 0x00, 0x00, 0x02, 0x02, 0x01, 0x00, 0x02, 0x05, 0x05, 0x00, 0x03, 0x07, 0x01, 0x01
        /*0010*/ 	.byte	0x02, 0x03, 0x00, 0x00, 0x02, 0x06, 0x01, 0x00, 0x04, 0x0b, 0x08, 0x00, 0x09, 0x00, 0x00, 0x00
        /*0020*/ 	.byte	0x00, 0x00, 0x00, 0x00


//--------------------- .nv.info._ZN10CUDAMATRIX7Kernels15matrixAddKernelEPfS1_S1_i --------------------------
	.section	.nv.info._ZN10CUDAMATRIX7Kernels15matrixAddKernelEPfS1_S1_i,"",@"SHT_CUDA_INFO"
	.sectionflags	@""
	.align	4


	//----- nvinfo : EIATTR_CUDA_API_VERSION
	.align		4
        /*0000*/ 	.byte	0x04, 0x37
        /*0002*/ 	.short	(.L_7 - .L_6)
.L_6:
        /*0004*/ 	.word	0x00000082


	//----- nvinfo : EIATTR_KPARAM_INFO
	.align		4
.L_7:
        /*0008*/ 	.byte	0x04, 0x17
        /*000a*/ 	.short	(.L_9 - .L_8)
.L_8:
        /*000c*/ 	.word	0x00000000
        /*0010*/ 	.short	0x0003
        /*0012*/ 	.short	0x0018
        /*0014*/ 	.byte	0x00, 0xf0, 0x11, 0x00


	//----- nvinfo : EIATTR_KPARAM_INFO
	.align		4
.L_9:
        /*0018*/ 	.byte	0x04, 0x17
        /*001a*/ 	.short	(.L_11 - .L_10)
.L_10:
        /*001c*/ 	.word	0x00000000
        /*0020*/ 	.short	0x0002
        /*0022*/ 	.short	0x0010
        /*0024*/ 	.byte	0x00, 0xf5, 0x21, 0x00


	//----- nvinfo : EIATTR_KPARAM_INFO
	.align		4
.L_11:
        /*0028*/ 	.byte	0x04, 0x17
        /*002a*/ 	.short	(.L_13 - .L_12)
.L_12:
        /*002c*/ 	.word	0x00000000
        /*0030*/ 	.short	0x0001
        /*0032*/ 	.short	0x0008
        /*0034*/ 	.byte	0x00, 0xf5, 0x21, 0x00


	//----- nvinfo : EIATTR_KPARAM_INFO
	.align		4
.L_13:
        /*0038*/ 	.byte	0x04, 0x17
        /*003a*/ 	.short	(.L_15 - .L_14)
.L_14:
        /*003c*/ 	.word	0x00000000
        /*0040*/ 	.short	0x0000
        /*0042*/ 	.short	0x0000
        /*0044*/ 	.byte	0x00, 0xf5, 0x21, 0x00


	//----- nvinfo : EIATTR_SPARSE_MMA_MASK
	.align		4
.L_15:
        /*0048*/ 	.byte	0x03, 0x50
        /*004a*/ 	.short	0x0000


	//----- nvinfo : EIATTR_MAXREG_COUNT
	.align		4
        /*004c*/ 	.byte	0x03, 0x1b
        /*004e*/ 	.short	0x00ff


	//----- nvinfo : EIATTR_MERCURY_ISA_VERSION
	.align		4
        /*0050*/ 	.byte	0x03, 0x5f
        /*0052*/ 	.short	0x0101


	//----- nvinfo : EIATTR_VRC_CTA_INIT_COUNT
	.align		4
        /*0054*/ 	.byte	0x02, 0x4a
	.zero		1
	.zero		1


	//----- nvinfo : EIATTR_EXIT_INSTR_OFFSETS
	.align		4
        /*0058*/ 	.byte	0x04, 0x1c
        /*005a*/ 	.short	(.L_17 - .L_16)


	//   ....[0]....
.L_16:
        /*005c*/ 	.word	0x00000070


	//   ....[1]....
        /*0060*/ 	.word	0x00000130


	//----- nvinfo : EIATTR_CBANK_PARAM_SIZE
	.align		4
.L_17:
        /*0064*/ 	.byte	0x03, 0x19
        /*0066*/ 	.short	0x001c


	//----- nvinfo : EIATTR_PARAM_CBANK
	.align		4
        /*0068*/ 	.byte	0x04, 0x0a
        /*006a*/ 	.short	(.L_19 - .L_18)
	.align		4
.L_18:
        /*006c*/ 	.word	index@(.nv.constant0._ZN10CUDAMATRIX7Kernels15matrixAddKernelEPfS1_S1_i)
        /*0070*/ 	.short	0x0380
        /*0072*/ 	.short	0x001c


	//----- nvinfo : EIATTR_SW_WAR
	.align		4
.L_19:
        /*0074*/ 	.byte	0x04, 0x36
        /*0076*/ 	.short	(.L_21 - .L_20)
.L_20:
        /*0078*/ 	.word	0x00000008
.L_21:


//--------------------- .nv.callgraph             --------------------------
	.section	.nv.callgraph,"",@"SHT_CUDA_CALLGRAPH"
	.align	4
	.sectionentsize	8
	.align		4
        /*0000*/ 	.word	0x00000000
	.align		4
        /*0004*/ 	.word	0xffffffff
	.align		4
        /*0008*/ 	.word	0x00000000
	.align		4
        /*000c*/ 	.word	0xfffffffe
	.align		4
        /*0010*/ 	.word	0x00000000
	.align		4
        /*0014*/ 	.word	0xfffffffd
	.align		4
        /*0018*/ 	.word	0x00000000
	.align		4
        /*001c*/ 	.word	0xfffffffc


//--------------------- .text._ZN10CUDAMATRIX7Kernels15matrixAddKernelEPfS1_S1_i --------------------------
	.section	.text._ZN10CUDAMATRIX7Kernels15matrixAddKernelEPfS1_S1_i,"ax",@progbits
	.align	128
        .global         _ZN10CUDAMATRIX7Kernels15matrixAddKernelEPfS1_S1_i
        .type           _ZN10CUDAMATRIX7Kernels15matrixAddKernelEPfS1_S1_i,@function
        .size           _ZN10CUDAMATRIX7Kernels15matrixAddKernelEPfS1_S1_i,(.L_x_1 - _ZN10CUDAMATRIX7Kernels15matrixAddKernelEPfS1_S1_i)
        .other          _ZN10CUDAMATRIX7Kernels15matrixAddKernelEPfS1_S1_i,@"STO_CUDA_ENTRY STV_DEFAULT"
_ZN10CUDAMATRIX7Kernels15matrixAddKernelEPfS1_S1_i:
.text._ZN10CUDAMATRIX7Kernels15matrixAddKernelEPfS1_S1_i:
[----:B------:R-:W-:Y:S01]  /*0000*/  LDC R1, c[0x0][0x37c] ;  /* 0x0000df00ff017b82 */ /* 0x000fe20000000800 */
[----:B------:R-:W0:Y:S07]  /*0010*/  S2R R9, SR_TID.X ;  /* 0x0000000000097919 */ /* 0x000e2e0000002100 */
[----:B------:R-:W0:Y:S01]  /*0020*/  S2UR UR4, SR_CTAID.X ;  /* 0x00000000000479c3 */ /* 0x000e220000002500 */
[----:B------:R-:W1:Y:S07]  /*0030*/  LDCU UR5, c[0x0][0x398] ;  /* 0x00007300ff0577ac */ /* 0x000e6e0008000800 */
[----:B------:R-:W0:Y:S02]  /*0040*/  LDC R0, c[0x0][0x360] ;  /* 0x0000d800ff007b82 */ /* 0x000e240000000800 */
[----:B0-----:R-:W-:-:S05]  /*0050*/  IMAD R9, R0, UR4, R9 ;  /* 0x0000000400097c24 */ /* 0x001fca000f8e0209 */
[----:B-1----:R-:W-:-:S13]  /*0060*/  ISETP.GE.AND P0, PT, R9, UR5, PT ;  /* 0x0000000509007c0c */ /* 0x002fda000bf06270 */
[----:B------:R-:W-:Y:S05]  /*0070*/  @P0 EXIT ;  /* 0x000000000000094d */ /* 0x000fea0003800000 */
[----:B------:R-:W0:Y:S01]  /*0080*/  LDC.64 R2, c[0x0][0x380] ;  /* 0x0000e000ff027b82 */ /* 0x000e220000000a00 */
[----:B------:R-:W1:Y:S07]  /*0090*/  LDCU.64 UR4, c[0x0][0x358] ;  /* 0x00006b00ff0477ac */ /* 0x000e6e0008000a00 */
[----:B------:R-:W2:Y:S08]  /*00a0*/  LDC.64 R4, c[0x0][0x388] ;  /* 0x0000e200ff047b82 */ /* 0x000eb00000000a00 */
[----:B------:R-:W3:Y:S01]  /*00b0*/  LDC.64 R6, c[0x0][0x390] ;  /* 0x0000e400ff067b82 */ /* 0x000ee20000000a00 */
[----:B0-----:R-:W-:-:S06]  /*00c0*/  IMAD.WIDE R2, R9, 0x4, R2 ;  /* 0x0000000409027825 */ /* 0x001fcc00078e0202 */
[----:B-1----:R-:W4:Y:S01]  /*00d0*/  LDG.E R2, desc[UR4][R2.64] ;  /* 0x0000000402027981 */ /* 0x002f22000c1e1900 */
[----:B--2---:R-:W-:-:S06]  /*00e0*/  IMAD.WIDE R4, R9, 0x4, R4 ;  /* 0x0000000409047825 */ /* 0x004fcc00078e0204 */
[----:B------:R-:W4:Y:S01]  /*00f0*/  LDG.E R5, desc[UR4][R4.64] ;  /* 0x0000000404057981 */ /* 0x000f22000c1e1900 */
[----:B---3--:R-:W-:-:S04]  /*0100*/  IMAD.WIDE R6, R9, 0x4, R6 ;  /* 0x0000000409067825 */ /* 0x008fc800078e0206 */
[----:B----4-:R-:W-:-:S05]  /*0110*/  FADD R9, R2, R5 ;  /* 0x0000000502097221 */ /* 0x010fca0000000000 */
[----:B------:R-:W-:Y:S01]  /*0120*/  STG.E desc[UR4][R6.64], R9 ;  /* 0x0000000906007986 */ /* 0x000fe2000c101904 */
[----:B------:R-:W-:Y:S05]  /*0130*/  EXIT ;  /* 0x000000000000794d */ /* 0x000fea0003800000 */
.L_x_0:
[----:B------:R-:W-:-:S00]  /*0140*/  BRA `(.L_x_0) ;  /* 0xfffffffc00fc7947 */ /* 0x000fc0000383ffff */
[----:B------:R-:W-:-:S00]  /*0150*/  NOP ;  /* 0x0000000000007918 */ /* 0x000fc00000000000 */
        /* <DEDUP_REMOVED lines=10> */
.L_x_1:


//--------------------- .nv.shared.reserved.0     --------------------------
	.section	.nv.shared.reserved.0,"aw",@nobits
	.weak		__nv_reservedSMEM_offset_0_alias
	.size		__nv_reservedSMEM_offset_0_alias, 0, 64
	.other		__nv_reservedSMEM_offset_0_alias,@"STO_CUDA_RESERVED_SHARED STV_DEFAULT"
__nv_reservedSMEM_offset_0_alias:
	.zero		0
	.zero		64


//--------------------- .nv.constant0._ZN10CUDAMATRIX7Kernels15matrixAddKernelEPfS1_S1_i --------------------------
	.section	.nv.constant0._ZN10CUDAMATRIX7Kernels15matrixAddKernelEPfS1_S1_i,"a",@progbits
	.sectionflags	@""
	.align	4
.nv.constant0._ZN10CUDAMATRIX7Kernels15matrixAddKernelEPfS1_S1_i:
	.zero		924


//--------------------- SYMBOLS --------------------------

	.type		.nv.reservedSmem.offset0,@object
	.size		.nv.reservedSmem.offset0,0x4
